	.headerflags	@"EF_CUDA_TEXMODE_UNIFIED EF_CUDA_64BIT_ADDRESS EF_CUDA_SM89 EF_CUDA_VIRTUAL_SM(EF_CUDA_SM89)"
	.elftype	@"ET_EXEC"


//--------------------- .nv.info                  --------------------------
	.section	.nv.info,"",@"SHT_CUDA_INFO"
	.align	4


	//----- nvinfo : EIATTR_REGCOUNT
	.align		4
        /*0000*/ 	.byte	0x04, 0x2f
        /*0002*/ 	.short	(.L_1 - .L_0)
	.align		4
.L_0:
        /*0004*/ 	.word	index@(_Z10mma_ubenchPmS_PfS0_S0_j)
        /*0008*/ 	.word	0x00000018


	//----- nvinfo : EIATTR_MAX_STACK_SIZE
	.align		4
.L_1:
        /*000c*/ 	.byte	0x04, 0x23
        /*000e*/ 	.short	(.L_3 - .L_2)
	.align		4
.L_2:
        /*0010*/ 	.word	index@(_Z10mma_ubenchPmS_PfS0_S0_j)
        /*0014*/ 	.word	0x00000000


	//----- nvinfo : EIATTR_MIN_STACK_SIZE
	.align		4
.L_3:
        /*0018*/ 	.byte	0x04, 0x12
        /*001a*/ 	.short	(.L_5 - .L_4)
	.align		4
.L_4:
        /*001c*/ 	.word	index@(_Z10mma_ubenchPmS_PfS0_S0_j)
        /*0020*/ 	.word	0x00000000


	//----- nvinfo : EIATTR_FRAME_SIZE
	.align		4
.L_5:
        /*0024*/ 	.byte	0x04, 0x11
        /*0026*/ 	.short	(.L_7 - .L_6)
	.align		4
.L_6:
        /*0028*/ 	.word	index@(_Z10mma_ubenchPmS_PfS0_S0_j)
        /*002c*/ 	.word	0x00000000
.L_7:


//--------------------- .nv.info._Z10mma_ubenchPmS_PfS0_S0_j --------------------------
	.section	.nv.info._Z10mma_ubenchPmS_PfS0_S0_j,"",@"SHT_CUDA_INFO"
	.align	4


	//----- nvinfo : EIATTR_CUDA_API_VERSION
	.align		4
        /*0000*/ 	.byte	0x04, 0x37
        /*0002*/ 	.short	(.L_9 - .L_8)
.L_8:
        /*0004*/ 	.word	0x00000079


	//----- nvinfo : EIATTR_PARAM_CBANK
	.align		4
.L_9:
        /*0008*/ 	.byte	0x04, 0x0a
        /*000a*/ 	.short	(.L_11 - .L_10)
	.align		4
.L_10:
        /*000c*/ 	.word	index@(.nv.constant0._Z10mma_ubenchPmS_PfS0_S0_j)
        /*0010*/ 	.short	0x0160
        /*0012*/ 	.short	0x002c


	//----- nvinfo : EIATTR_CBANK_PARAM_SIZE
	.align		4
.L_11:
        /*0014*/ 	.byte	0x03, 0x19
        /*0016*/ 	.short	0x002c


	//----- nvinfo : EIATTR_KPARAM_INFO
	.align		4
        /*0018*/ 	.byte	0x04, 0x17
        /*001a*/ 	.short	(.L_13 - .L_12)
.L_12:
        /*001c*/ 	.word	0x00000000
        /*0020*/ 	.short	0x0005
        /*0022*/ 	.short	0x0028
        /*0024*/ 	.byte	0x00, 0xf0, 0x11, 0x00


	//----- nvinfo : EIATTR_KPARAM_INFO
	.align		4
.L_13:
        /*0028*/ 	.byte	0x04, 0x17
        /*002a*/ 	.short	(.L_15 - .L_14)
.L_14:
        /*002c*/ 	.word	0x00000000
        /*0030*/ 	.short	0x0004
        /*0032*/ 	.short	0x0020
        /*0034*/ 	.byte	0x00, 0xf0, 0x21, 0x00


	//----- nvinfo : EIATTR_KPARAM_INFO
	.align		4
.L_15:
        /*0038*/ 	.byte	0x04, 0x17
        /*003a*/ 	.short	(.L_17 - .L_16)
.L_16:
        /*003c*/ 	.word	0x00000000
        /*0040*/ 	.short	0x0003
        /*0042*/ 	.short	0x0018
        /*0044*/ 	.byte	0x00, 0xf0, 0x21, 0x00


	//----- nvinfo : EIATTR_KPARAM_INFO
	.align		4
.L_17:
        /*0048*/ 	.byte	0x04, 0x17
        /*004a*/ 	.short	(.L_19 - .L_18)
.L_18:
        /*004c*/ 	.word	0x00000000
        /*0050*/ 	.short	0x0002
        /*0052*/ 	.short	0x0010
        /*0054*/ 	.byte	0x00, 0xf0, 0x21, 0x00


	//----- nvinfo : EIATTR_KPARAM_INFO
	.align		4
.L_19:
        /*0058*/ 	.byte	0x04, 0x17
        /*005a*/ 	.short	(.L_21 - .L_20)
.L_20:
        /*005c*/ 	.word	0x00000000
        /*0060*/ 	.short	0x0001
        /*0062*/ 	.short	0x0008
        /*0064*/ 	.byte	0x00, 0xf0, 0x21, 0x00


	//----- nvinfo : EIATTR_KPARAM_INFO
	.align		4
.L_21:
        /*0068*/ 	.byte	0x04, 0x17
        /*006a*/ 	.short	(.L_23 - .L_22)
.L_22:
        /*006c*/ 	.word	0x00000000
        /*0070*/ 	.short	0x0000
        /*0072*/ 	.short	0x0000
        /*0074*/ 	.byte	0x00, 0xf0, 0x21, 0x00


	//----- nvinfo : EIATTR_MAXREG_COUNT
	.align		4
.L_23:
        /*0078*/ 	.byte	0x03, 0x1b
        /*007a*/ 	.short	0x00ff


	//----- nvinfo : EIATTR_COOP_GROUP_MASK_REGIDS
	.align		4
        /*007c*/ 	.byte	0x04, 0x29
        /*007e*/ 	.short	(.L_25 - .L_24)


	//   ....[0]....
.L_24:
        /*0080*/ 	.word	0xffffffff


	//   ....[1]....
        /*0084*/ 	.word	0xffffffff


	//   ....[2]....
        /*0088*/ 	.word	0xffffffff


	//   ....[3]....
        /*008c*/ 	.word	0xffffffff


	//   ....[4]....
        /*0090*/ 	.word	0xffffffff


	//   ....[5]....
        /*0094*/ 	.word	0xffffffff


	//   ....[6]....
        /*0098*/ 	.word	0xffffffff


	//   ....[7]....
        /*009c*/ 	.word	0xffffffff


	//   ....[8]....
        /*00a0*/ 	.word	0xffffffff


	//   ....[9]....
        /*00a4*/ 	.word	0xffffffff


	//   ....[10]....
        /*00a8*/ 	.word	0xffffffff


	//   ....[11]....
        /*00ac*/ 	.word	0xffffffff


	//   ....[12]....
        /*00b0*/ 	.word	0xffffffff


	//   ....[13]....
        /*00b4*/ 	.word	0xffffffff


	//   ....[14]....
        /*00b8*/ 	.word	0xffffffff


	//   ....[15]....
        /*00bc*/ 	.word	0xffffffff


	//   ....[16]....
        /*00c0*/ 	.word	0xffffffff


	//   ....[17]....
        /*00c4*/ 	.word	0xffffffff


	//   ....[18]....
        /*00c8*/ 	.word	0xffffffff


	//   ....[19]....
        /*00cc*/ 	.word	0xffffffff


	//   ....[20]....
        /*00d0*/ 	.word	0xffffffff


	//   ....[21]....
        /*00d4*/ 	.word	0xffffffff


	//   ....[22]....
        /*00d8*/ 	.word	0xffffffff


	//   ....[23]....
        /*00dc*/ 	.word	0xffffffff


	//   ....[24]....
        /*00e0*/ 	.word	0xffffffff


	//   ....[25]....
        /*00e4*/ 	.word	0xffffffff


	//   ....[26]....
        /*00e8*/ 	.word	0xffffffff


	//   ....[27]....
        /*00ec*/ 	.word	0xffffffff


	//   ....[28]....
        /*00f0*/ 	.word	0xffffffff


	//   ....[29]....
        /*00f4*/ 	.word	0xffffffff


	//   ....[30]....
        /*00f8*/ 	.word	0xffffffff


	//   ....[31]....
        /*00fc*/ 	.word	0xffffffff


	//   ....[32]....
        /*0100*/ 	.word	0xffffffff


	//   ....[33]....
        /*0104*/ 	.word	0xffffffff


	//   ....[34]....
        /*0108*/ 	.word	0xffffffff


	//   ....[35]....
        /*010c*/ 	.word	0xffffffff


	//   ....[36]....
        /*0110*/ 	.word	0xffffffff


	//   ....[37]....
        /*0114*/ 	.word	0xffffffff


	//   ....[38]....
        /*0118*/ 	.word	0xffffffff


	//   ....[39]....
        /*011c*/ 	.word	0xffffffff


	//   ....[40]....
        /*0120*/ 	.word	0xffffffff


	//   ....[41]....
        /*0124*/ 	.word	0xffffffff


	//   ....[42]....
        /*0128*/ 	.word	0xffffffff


	//   ....[43]....
        /*012c*/ 	.word	0xffffffff


	//   ....[44]....
        /*0130*/ 	.word	0xffffffff


	//   ....[45]....
        /*0134*/ 	.word	0xffffffff


	//   ....[46]....
        /*0138*/ 	.word	0xffffffff


	//   ....[47]....
        /*013c*/ 	.word	0xffffffff


	//   ....[48]....
        /*0140*/ 	.word	0xffffffff


	//   ....[49]....
        /*0144*/ 	.word	0xffffffff


	//   ....[50]....
        /*0148*/ 	.word	0xffffffff


	//   ....[51]....
        /*014c*/ 	.word	0xffffffff


	//   ....[52]....
        /*0150*/ 	.word	0xffffffff


	//   ....[53]....
        /*0154*/ 	.word	0xffffffff


	//   ....[54]....
        /*0158*/ 	.word	0xffffffff


	//   ....[55]....
        /*015c*/ 	.word	0xffffffff


	//   ....[56]....
        /*0160*/ 	.word	0xffffffff


	//   ....[57]....
        /*0164*/ 	.word	0xffffffff


	//   ....[58]....
        /*0168*/ 	.word	0xffffffff


	//   ....[59]....
        /*016c*/ 	.word	0xffffffff


	//   ....[60]....
        /*0170*/ 	.word	0xffffffff


	//   ....[61]....
        /*0174*/ 	.word	0xffffffff


	//   ....[62]....
        /*0178*/ 	.word	0xffffffff


	//   ....[63]....
        /*017c*/ 	.word	0xffffffff


	//----- nvinfo : EIATTR_COOP_GROUP_INSTR_OFFSETS
	.align		4
.L_25:
        /*0180*/ 	.byte	0x04, 0x28
        /*0182*/ 	.short	(.L_27 - .L_26)


	//   ....[0]....
.L_26:
        /*0184*/ 	.word	0x000002d0


	//   ....[1]....
        /*0188*/ 	.word	0x000002e0


	//   ....[2]....
        /*018c*/ 	.word	0x000002f0


	//   ....[3]....
        /*0190*/ 	.word	0x00000310


	//   ....[4]....
        /*0194*/ 	.word	0x00000320


	//   ....[5]....
        /*0198*/ 	.word	0x00000330


	//   ....[6]....
        /*019c*/ 	.word	0x00000350


	//   ....[7]....
        /*01a0*/ 	.word	0x00000360


	//   ....[8]....
        /*01a4*/ 	.word	0x00000370


	//   ....[9]....
        /*01a8*/ 	.word	0x00000390


	//   ....[10]....
        /*01ac*/ 	.word	0x000003a0


	//   ....[11]....
        /*01b0*/ 	.word	0x000003b0


	//   ....[12]....
        /*01b4*/ 	.word	0x000003d0


	//   ....[13]....
        /*01b8*/ 	.word	0x000003e0


	//   ....[14]....
        /*01bc*/ 	.word	0x000003f0


	//   ....[15]....
        /*01c0*/ 	.word	0x00000410


	//   ....[16]....
        /*01c4*/ 	.word	0x00000420


	//   ....[17]....
        /*01c8*/ 	.word	0x00000430


	//   ....[18]....
        /*01cc*/ 	.word	0x00000450


	//   ....[19]....
        /*01d0*/ 	.word	0x00000460


	//   ....[20]....
        /*01d4*/ 	.word	0x00000470


	//   ....[21]....
        /*01d8*/ 	.word	0x00000490


	//   ....[22]....
        /*01dc*/ 	.word	0x000004a0


	//   ....[23]....
        /*01e0*/ 	.word	0x000004b0


	//   ....[24]....
        /*01e4*/ 	.word	0x000004d0


	//   ....[25]....
        /*01e8*/ 	.word	0x000004e0


	//   ....[26]....
        /*01ec*/ 	.word	0x000004f0


	//   ....[27]....
        /*01f0*/ 	.word	0x00000510


	//   ....[28]....
        /*01f4*/ 	.word	0x00000520


	//   ....[29]....
        /*01f8*/ 	.word	0x00000530


	//   ....[30]....
        /*01fc*/ 	.word	0x00000550


	//   ....[31]....
        /*0200*/ 	.word	0x00000560


	//   ....[32]....
        /*0204*/ 	.word	0x00000570


	//   ....[33]....
        /*0208*/ 	.word	0x00000590


	//   ....[34]....
        /*020c*/ 	.word	0x000005a0


	//   ....[35]....
        /*0210*/ 	.word	0x000005b0


	//   ....[36]....
        /*0214*/ 	.word	0x000005d0


	//   ....[37]....
        /*0218*/ 	.word	0x000005e0


	//   ....[38]....
        /*021c*/ 	.word	0x000005f0


	//   ....[39]....
        /*0220*/ 	.word	0x00000610


	//   ....[40]....
        /*0224*/ 	.word	0x00000620


	//   ....[41]....
        /*0228*/ 	.word	0x00000630


	//   ....[42]....
        /*022c*/ 	.word	0x00000650


	//   ....[43]....
        /*0230*/ 	.word	0x00000660


	//   ....[44]....
        /*0234*/ 	.word	0x00000670


	//   ....[45]....
        /*0238*/ 	.word	0x00000690


	//   ....[46]....
        /*023c*/ 	.word	0x000006a0


	//   ....[47]....
        /*0240*/ 	.word	0x000006c0


	//   ....[48]....
        /*0244*/ 	.word	0x000006e0


	//   ....[49]....
        /*0248*/ 	.word	0x000006f0


	//   ....[50]....
        /*024c*/ 	.word	0x00000700


	//   ....[51]....
        /*0250*/ 	.word	0x00000730


	//   ....[52]....
        /*0254*/ 	.word	0x00000740


	//   ....[53]....
        /*0258*/ 	.word	0x00000750


	//   ....[54]....
        /*025c*/ 	.word	0x00000770


	//   ....[55]....
        /*0260*/ 	.word	0x00000780


	//   ....[56]....
        /*0264*/ 	.word	0x00000790


	//   ....[57]....
        /*0268*/ 	.word	0x000007b0


	//   ....[58]....
        /*026c*/ 	.word	0x000007c0


	//   ....[59]....
        /*0270*/ 	.word	0x000007d0


	//   ....[60]....
        /*0274*/ 	.word	0x000007f0


	//   ....[61]....
        /*0278*/ 	.word	0x00000800


	//   ....[62]....
        /*027c*/ 	.word	0x00000810


	//   ....[63]....
        /*0280*/ 	.word	0x00000830


	//----- nvinfo : EIATTR_EXIT_INSTR_OFFSETS
	.align		4
.L_27:
        /*0284*/ 	.byte	0x04, 0x1c
        /*0286*/ 	.short	(.L_29 - .L_28)


	//   ....[0]....
.L_28:
        /*0288*/ 	.word	0x00000ef0
.L_29:


//--------------------- .nv.constant0._Z10mma_ubenchPmS_PfS0_S0_j --------------------------
	.section	.nv.constant0._Z10mma_ubenchPmS_PfS0_S0_j,"a",@progbits
	.align	4
.nv.constant0._Z10mma_ubenchPmS_PfS0_S0_j:
	.zero		396


//--------------------- .text._Z10mma_ubenchPmS_PfS0_S0_j --------------------------
	.section	.text._Z10mma_ubenchPmS_PfS0_S0_j,"ax",@progbits
	.sectionflags	@"SHF_BARRIERS=1"
	.sectioninfo	@"SHI_REGISTERS=24"
	.align	128
        .global         _Z10mma_ubenchPmS_PfS0_S0_j
        .type           _Z10mma_ubenchPmS_PfS0_S0_j,@function
        .size           _Z10mma_ubenchPmS_PfS0_S0_j,(.L_x_2 - _Z10mma_ubenchPmS_PfS0_S0_j)
        .other          _Z10mma_ubenchPmS_PfS0_S0_j,@"STO_CUDA_ENTRY STV_DEFAULT"
_Z10mma_ubenchPmS_PfS0_S0_j:
.text._Z10mma_ubenchPmS_PfS0_S0_j:
[----:B------:R-:W-:-:S02]  /*0000*/  IMAD.MOV.U32 R1, RZ, RZ, c[0x0][0x28] ;  /* 0x00000a00ff017624 */ /* 0x000fc400078e00ff */
[----:B------:R-:W0:Y:S01]  /*0010*/  I2F.U32.RP R6, 0x20 ;  /* 0x0000002000067906 */ /* 0x000e220000209000 */
[----:B------:R-:W1:Y:S01]  /*0020*/  S2R R7, SR_CTAID.X ;  /* 0x0000000000077919 */ /* 0x000e620000002500 */
[----:B------:R-:W-:-:S03]  /*0030*/  ULDC.64 UR4, c[0x0][0x118] ;  /* 0x0000460000047ab9 */ /* 0x000fc60000000a00 */
[----:B------:R-:W1:Y:S03]  /*0040*/  S2R R2, SR_TID.X ;  /* 0x0000000000027919 */ /* 0x000e660000002100 */
[----:B0-----:R-:W0:Y:S01]  /*0050*/  MUFU.RCP R6, R6 ;  /* 0x0000000600067308 */ /* 0x001e220000001000 */
[----:B-1----:R-:W-:Y:S01]  /*0060*/  IMAD R0, R7, c[0x0][0x0], R2 ;  /* 0x0000000007007a24 */ /* 0x002fe200078e0202 */
[----:B0-----:R-:W-:Y:S02]  /*0070*/  IADD3 R4, R6, 0xffffffe, RZ ;  /* 0x0ffffffe06047810 */ /* 0x001fe40007ffe0ff */
[----:B------:R-:W0:Y:S04]  /*0080*/  S2R R6, SR_LANEID ;  /* 0x0000000000067919 */ /* 0x000e280000000000 */
[----:B------:R1:W2:Y:S02]  /*0090*/  F2I.FTZ.U32.TRUNC.NTZ R5, R4 ;  /* 0x0000000400057305 */ /* 0x0002a4000021f000 */
[----:B-1----:R-:W-:-:S02]  /*00a0*/  IMAD.MOV.U32 R4, RZ, RZ, RZ ;  /* 0x000000ffff047224 */ /* 0x002fc400078e00ff */
[----:B--2---:R-:W-:-:S04]  /*00b0*/  IMAD.U32 R3, R5, -0x20, RZ ;  /* 0xffffffe005037824 */ /* 0x004fc800078e00ff */
[----:B------:R-:W-:-:S04]  /*00c0*/  IMAD.HI.U32 R3, R5, R3, R4 ;  /* 0x0000000305037227 */ /* 0x000fc800078e0004 */
[----:B0-----:R-:W-:Y:S02]  /*00d0*/  IMAD.SHL.U32 R7, R6, 0x4, RZ ;  /* 0x0000000406077824 */ /* 0x001fe400078e00ff */
[----:B------:R-:W-:-:S03]  /*00e0*/  IMAD.HI.U32 R3, R3, R0, RZ ;  /* 0x0000000003037227 */ /* 0x000fc600078e00ff */
[----:B------:R-:W-:Y:S01]  /*00f0*/  IADD3 R9, R7, 0x1, RZ ;  /* 0x0000000107097810 */ /* 0x000fe20007ffe0ff */
[----:B------:R-:W-:-:S05]  /*0100*/  IMAD R5, R3, -0x20, R0 ;  /* 0xffffffe003057824 */ /* 0x000fca00078e0200 */
[----:B------:R-:W-:-:S13]  /*0110*/  ISETP.GE.U32.AND P0, PT, R5, 0x20, PT ;  /* 0x000000200500780c */ /* 0x000fda0003f06070 */
[----:B------:R-:W-:Y:S02]  /*0120*/  @P0 IADD3 R5, R5, -0x20, RZ ;  /* 0xffffffe005050810 */ /* 0x000fe40007ffe0ff */
[----:B------:R-:W-:Y:S02]  /*0130*/  @P0 IADD3 R3, R3, 0x1, RZ ;  /* 0x0000000103030810 */ /* 0x000fe40007ffe0ff */
[----:B------:R-:W-:-:S13]  /*0140*/  ISETP.GE.U32.AND P1, PT, R5, 0x20, PT ;  /* 0x000000200500780c */ /* 0x000fda0003f26070 */
[----:B------:R-:W-:-:S04]  /*0150*/  @P1 IADD3 R3, R3, 0x1, RZ ;  /* 0x0000000103031810 */ /* 0x000fc80007ffe0ff */
[C---:B------:R-:W-:Y:S01]  /*0160*/  SHF.L.U32 R4, R3.reuse, 0x6, RZ ;  /* 0x0000000603047819 */ /* 0x040fe200000006ff */
[----:B------:R-:W-:-:S03]  /*0170*/  IMAD.SHL.U32 R5, R3, 0x20, RZ ;  /* 0x0000002003057824 */ /* 0x000fc600078e00ff */
[C---:B------:R-:W-:Y:S02]  /*0180*/  IADD3 R11, P1, R4.reuse, R7, RZ ;  /* 0x00000007040b7210 */ /* 0x040fe40007f3e0ff */
[----:B------:R-:W-:Y:S02]  /*0190*/  IADD3 R8, P0, R5, R6, RZ ;  /* 0x0000000605087210 */ /* 0x000fe40007f1e0ff */
[----:B------:R-:W-:Y:S01]  /*01a0*/  IADD3 R7, P2, R4, R9, RZ ;  /* 0x0000000904077210 */ /* 0x000fe20007f5e0ff */
[----:B------:R-:W-:Y:S02]  /*01b0*/  IMAD.X R14, RZ, RZ, RZ, P1 ;  /* 0x000000ffff0e7224 */ /* 0x000fe400008e06ff */
[----:B------:R-:W-:Y:S01]  /*01c0*/  IMAD.X R9, RZ, RZ, RZ, P0 ;  /* 0x000000ffff097224 */ /* 0x000fe200000e06ff */
[----:B------:R-:W-:Y:S02]  /*01d0*/  IADD3.X R10, RZ, RZ, RZ, P2, !PT ;  /* 0x000000ffff0a7210 */ /* 0x000fe400017fe4ff */
[----:B------:R-:W-:-:S02]  /*01e0*/  LEA R4, P2, R11, c[0x0][0x170], 0x2 ;  /* 0x00005c000b047a11 */ /* 0x000fc400078410ff */
[----:B------:R-:W-:Y:S02]  /*01f0*/  LEA R6, P1, R7, c[0x0][0x170], 0x2 ;  /* 0x00005c0007067a11 */ /* 0x000fe400078210ff */
[C---:B------:R-:W-:Y:S02]  /*0200*/  LEA R12, P0, R8.reuse, c[0x0][0x178], 0x2 ;  /* 0x00005e00080c7a11 */ /* 0x040fe400078010ff */
[----:B------:R-:W-:Y:S02]  /*0210*/  LEA.HI.X R5, R11, c[0x0][0x174], R14, 0x2, P2 ;  /* 0x00005d000b057a11 */ /* 0x000fe400010f140e */
[----:B------:R-:W-:Y:S02]  /*0220*/  LEA.HI.X R7, R7, c[0x0][0x174], R10, 0x2, P1 ;  /* 0x00005d0007077a11 */ /* 0x000fe400008f140a */
[----:B------:R-:W-:Y:S01]  /*0230*/  LEA.HI.X R13, R8, c[0x0][0x17c], R9, 0x2, P0 ;  /* 0x00005f00080d7a11 */ /* 0x000fe200000f1409 */
[----:B------:R0:W4:Y:S04]  /*0240*/  LDG.E R10, [R4.64] ;  /* 0x00000004040a7981 */ /* 0x000128000c1e1900 */
[----:B------:R0:W4:Y:S04]  /*0250*/  LDG.E R12, [R12.64] ;  /* 0x000000040c0c7981 */ /* 0x000128000c1e1900 */
[----:B------:R0:W4:Y:S04]  /*0260*/  LDG.E R11, [R6.64] ;  /* 0x00000004060b7981 */ /* 0x000128000c1e1900 */
[----:B------:R-:W-:Y:S06]  /*0270*/  BAR.SYNC 0x0 ;  /* 0x0000000000007b1d */ /* 0x000fec0000000000 */
[----:B------:R-:W-:-:S02]  /*0280*/  CS2R R8, SR_CLOCKLO ;  /* 0x0000000000087805 */ /* 0x000fc40000015000 */
[----:B0-----:R-:W-:Y:S01]  /*0290*/  IMAD.MOV.U32 R13, RZ, RZ, RZ ;  /* 0x000000ffff0d7224 */ /* 0x001fe200078e00ff */
[----:B------:R-:W-:Y:S01]  /*02a0*/  CS2R R6, SRZ ;  /* 0x0000000000067805 */ /* 0x000fe2000001ff00 */
[----:B------:R-:W-:-:S07]  /*02b0*/  CS2R R4, SRZ ;  /* 0x0000000000047805 */ /* 0x000fce000001ff00 */
.L_x_0:
[----:B----45:R-:W5:Y:S01]  /*02c0*/  HMMA.1684.F32.TF32 R4, R10, R12, R4 ;  /* 0x0000000c0a04723c */ /* 0x030f620000085004 */
[----:B------:R-:W-:-:S06]  /*02d0*/  NOP ;  /* 0x0000000000007918 */ /* 0x000fcc0000000000 */
[----:B------:R-:W-:-:S06]  /*02e0*/  NOP ;  /* 0x0000000000007918 */ /* 0x000fcc0000000000 */
[----:B------:R-:W-:-:S06]  /*02f0*/  NOP ;  /* 0x0000000000007918 */ /* 0x000fcc0000000000 */
[----:B-----5:R-:W5:Y:S01]  /*0300*/  HMMA.1684.F32.TF32 R4, R10, R12, R4 ;  /* 0x0000000c0a04723c */ /* 0x020f620000085004 */
        /* <DEDUP_REMOVED lines=58> */
[----:B------:R-:W-:Y:S01]  /*06b0*/  IADD3 R13, R13, 0x40, RZ ;  /* 0x000000400d0d7810 */ /* 0x000fe20007ffe0ff */
[----:B------:R-:W-:-:S06]  /*06c0*/  NOP ;  /* 0x0000000000007918 */ /* 0x000fcc0000000000 */
[----:B-----5:R-:W5:Y:S01]  /*06d0*/  HMMA.1684.F32.TF32 R4, R10, R12, R4 ;  /* 0x0000000c0a04723c */ /* 0x020f620000085004 */
[----:B------:R-:W-:-:S06]  /*06e0*/  NOP ;  /* 0x0000000000007918 */ /* 0x000fcc0000000000 */
[----:B------:R-:W-:-:S06]  /*06f0*/  NOP ;  /* 0x0000000000007918 */ /* 0x000fcc0000000000 */
[----:B------:R-:W-:-:S06]  /*0700*/  NOP ;  /* 0x0000000000007918 */ /* 0x000fcc0000000000 */
[----:B-----5:R-:W5:Y:S01]  /*0710*/  HMMA.1684.F32.TF32 R4, R10, R12, R4 ;  /* 0x0000000c0a04723c */ /* 0x020f620000085004 */
[----:B------:R-:W-:Y:S01]  /*0720*/  ISETP.NE.AND P0, PT, R13, 0x400, PT ;  /* 0x000004000d00780c */ /* 0x000fe20003f05270 */
        /* <DEDUP_REMOVED lines=16> */
[----:B------:R-:W-:-:S15]  /*0830*/  NOP ;  /* 0x0000000000007918 */ /* 0x000fde0000000000 */
[----:B-----5:R-:W5:-:S15]  /*0840*/  HMMA.1684.F32.TF32 R4, R10, R12, R4 ;  /* 0x0000000c0a04723c */ /* 0x020f5e0000085004 */
[----:B------:R-:W-:-:S01]  /*0850*/  NOP ;  /* 0x0000000000007918 */ /* 0x000fc20000000000 */
        /* <DEDUP_REMOVED lines=80> */
[----:B-----5:R5:W5:Y:S01]  /*0d60*/  HMMA.1684.F32.TF32 R4, R10, R12, R4 ;  /* 0x0000000c0a04723c */ /* 0x020b620000085004 */
[----:B------:R-:W-:-:S15]  /*0d70*/  @P0 BRA `(.L_x_0) ;  /* 0xfffff54000000947 */ /* 0x000fde000383ffff */
[----:B-----5:R-:W-:Y:S02]  /*0d80*/  SHF.L.U32 R10, R3, 0x7, RZ ;  /* 0x00000007030a7819 */ /* 0x020fe400000006ff */
[----:B------:R-:W-:-:S02]  /*0d90*/  IADD3 R11, R2, 0x2, RZ ;  /* 0x00000002020b7810 */ /* 0x000fc40007ffe0ff */
[----:B------:R-:W-:-:S05]  /*0da0*/  CS2R R2, SR_CLOCKLO ;  /* 0x0000000000027805 */ /* 0x000fca0000015000 */
[----:B------:R-:W-:Y:S01]  /*0db0*/  FADD R12, RZ, R4 ;  /* 0x00000004ff0c7221 */ /* 0x000fe20000000000 */
[----:B------:R-:W-:Y:S01]  /*0dc0*/  I2FP.F32.S32 R11, R11 ;  /* 0x0000000b000b7245 */ /* 0x000fe20000201400 */
[----:B------:R-:W-:Y:S01]  /*0dd0*/  FADD R14, RZ, R5 ;  /* 0x00000005ff0e7221 */ /* 0x000fe20000000000 */
[C---:B------:R-:W-:Y:S01]  /*0de0*/  LEA R4, P0, R10.reuse, c[0x0][0x180], 0x2 ;  /* 0x000060000a047a11 */ /* 0x040fe200078010ff */
[----:B------:R-:W-:Y:S01]  /*0df0*/  FADD R6, RZ, R6 ;  /* 0x00000006ff067221 */ /* 0x000fe20000000000 */
[----:B------:R-:W-:Y:S01]  /*0e00*/  FADD R16, RZ, R7 ;  /* 0x00000007ff107221 */ /* 0x000fe20000000000 */
[----:B------:R-:W-:Y:S01]  /*0e10*/  IMAD.MOV.U32 R21, RZ, RZ, 0x8 ;  /* 0x00000008ff157424 */ /* 0x000fe200078e00ff */
[----:B------:R-:W-:Y:S01]  /*0e20*/  LEA.HI.X R5, R10, c[0x0][0x184], RZ, 0x2, P0 ;  /* 0x000061000a057a11 */ /* 0x000fe200000f14ff */
[C---:B------:R-:W-:Y:S01]  /*0e30*/  FADD R13, R11.reuse, R12 ;  /* 0x0000000c0b0d7221 */ /* 0x040fe20000000000 */
[C---:B------:R-:W-:Y:S01]  /*0e40*/  FADD R15, R11.reuse, R14 ;  /* 0x0000000e0b0f7221 */ /* 0x040fe20000000000 */
[C---:B------:R-:W-:Y:S01]  /*0e50*/  FADD R17, R11.reuse, R6 ;  /* 0x000000060b117221 */ /* 0x040fe20000000000 */
[----:B------:R-:W-:Y:S01]  /*0e60*/  FADD R19, R11, R16 ;  /* 0x000000100b137221 */ /* 0x000fe20000000000 */
[CC--:B------:R-:W-:Y:S01]  /*0e70*/  IMAD.WIDE.U32 R6, R0.reuse, R21.reuse, c[0x0][0x160] ;  /* 0x0000580000067625 */ /* 0x0c0fe200078e0015 */
[----:B------:R-:W-:Y:S03]  /*0e80*/  STG.E [R4.64], R13 ;  /* 0x0000000d04007986 */ /* 0x000fe6000c101904 */
[----:B------:R-:W-:Y:S01]  /*0e90*/  IMAD.WIDE.U32 R10, R0, R21, c[0x0][0x168] ;  /* 0x00005a00000a7625 */ /* 0x000fe200078e0015 */
[----:B------:R-:W-:Y:S04]  /*0ea0*/  STG.E [R4.64+0x4], R15 ;  /* 0x0000040f04007986 */ /* 0x000fe8000c101904 */
[----:B------:R-:W-:Y:S04]  /*0eb0*/  STG.E [R4.64+0x8], R17 ;  /* 0x0000081104007986 */ /* 0x000fe8000c101904 */
[----:B------:R-:W-:Y:S04]  /*0ec0*/  STG.E [R4.64+0xc], R19 ;  /* 0x00000c1304007986 */ /* 0x000fe8000c101904 */
[----:B------:R-:W-:Y:S04]  /*0ed0*/  STG.E.64 [R6.64], R8 ;  /* 0x0000000806007986 */ /* 0x000fe8000c101b04 */
[----:B------:R-:W-:Y:S01]  /*0ee0*/  STG.E.64 [R10.64], R2 ;  /* 0x000000020a007986 */ /* 0x000fe2000c101b04 */
[----:B------:R-:W-:Y:S05]  /*0ef0*/  EXIT ;  /* 0x000000000000794d */ /* 0x000fea0003800000 */
.L_x_1:
[----:B------:R-:W-:-:S00]  /*0f00*/  BRA `(.L_x_1) ;  /* 0xfffffff000007947 */ /* 0x000fc0000383ffff */
[----:B------:R-:W-:-:S00]  /*0f10*/  NOP ;  /* 0x0000000000007918 */ /* 0x000fc00000000000 */
        /* <DEDUP_REMOVED lines=14> */
.L_x_2:
